//
// Generated by NVIDIA NVVM Compiler
//
// Compiler Build ID: CL-36424714
// Cuda compilation tools, release 13.0, V13.0.88
// Based on NVVM 20.0.0
//

.version 9.0
.target sm_100
.address_size 64

	// .globl	_Z18reduceArgMaxKernelPfS_S_ii
.global .align 4 .f32 E = 0f402DF854;

.visible .entry _Z18reduceArgMaxKernelPfS_S_ii(
	.param .u64 .ptr .align 1 _Z18reduceArgMaxKernelPfS_S_ii_param_0,
	.param .u64 .ptr .align 1 _Z18reduceArgMaxKernelPfS_S_ii_param_1,
	.param .u64 .ptr .align 1 _Z18reduceArgMaxKernelPfS_S_ii_param_2,
	.param .u32 _Z18reduceArgMaxKernelPfS_S_ii_param_3,
	.param .u32 _Z18reduceArgMaxKernelPfS_S_ii_param_4
)
{
	.reg .pred 	%p<39>;
	.reg .b32 	%r<110>;
	.reg .b32 	%f<87>;
	.reg .b64 	%rd<22>;

	ld.param.u64 	%rd6, [_Z18reduceArgMaxKernelPfS_S_ii_param_0];
	ld.param.u64 	%rd4, [_Z18reduceArgMaxKernelPfS_S_ii_param_1];
	ld.param.u64 	%rd5, [_Z18reduceArgMaxKernelPfS_S_ii_param_2];
	ld.param.u32 	%r34, [_Z18reduceArgMaxKernelPfS_S_ii_param_3];
	ld.param.u32 	%r35, [_Z18reduceArgMaxKernelPfS_S_ii_param_4];
	cvta.to.global.u64 	%rd1, %rd6;
	mov.u32 	%r36, %ctaid.x;
	mov.u32 	%r37, %tid.x;
	mad.lo.s32 	%r1, %r35, %r36, %r37;
	mul.lo.s32 	%r2, %r1, %r34;
	mul.wide.s32 	%rd7, %r2, 4;
	add.s64 	%rd2, %rd1, %rd7;
	ld.global.f32 	%f84, [%rd2];
	setp.lt.s32 	%p1, %r34, 2;
	mov.f32 	%f86, 0f00000000;
	@%p1 bra 	$L__BB0_15;
	add.s32 	%r3, %r34, -1;
	add.s32 	%r41, %r34, -2;
	and.b32  	%r4, %r3, 15;
	setp.lt.u32 	%p2, %r41, 15;
	mov.b32 	%r109, 0;
	mov.b32 	%r101, 1;
	@%p2 bra 	$L__BB0_5;
	and.b32  	%r5, %r3, -16;
	mov.b32 	%r95, 0;
	mov.u32 	%r109, %r95;
$L__BB0_3:
	.pragma "nounroll";
	add.s32 	%r43, %r95, 1;
	mul.wide.s32 	%rd8, %r43, 4;
	add.s64 	%rd9, %rd2, %rd8;
	ld.global.f32 	%f20, [%rd9];
	setp.gt.f32 	%p3, %f20, %f84;
	selp.f32 	%f21, %f20, %f84, %p3;
	selp.b32 	%r44, %r43, %r109, %p3;
	ld.global.f32 	%f22, [%rd9+4];
	setp.gt.f32 	%p4, %f22, %f21;
	selp.f32 	%f23, %f22, %f21, %p4;
	add.s32 	%r45, %r95, 2;
	selp.b32 	%r46, %r45, %r44, %p4;
	ld.global.f32 	%f24, [%rd9+8];
	setp.gt.f32 	%p5, %f24, %f23;
	selp.f32 	%f25, %f24, %f23, %p5;
	add.s32 	%r47, %r95, 3;
	selp.b32 	%r48, %r47, %r46, %p5;
	ld.global.f32 	%f26, [%rd9+12];
	setp.gt.f32 	%p6, %f26, %f25;
	selp.f32 	%f27, %f26, %f25, %p6;
	add.s32 	%r49, %r95, 4;
	selp.b32 	%r50, %r49, %r48, %p6;
	ld.global.f32 	%f28, [%rd9+16];
	setp.gt.f32 	%p7, %f28, %f27;
	selp.f32 	%f29, %f28, %f27, %p7;
	add.s32 	%r51, %r95, 5;
	selp.b32 	%r52, %r51, %r50, %p7;
	ld.global.f32 	%f30, [%rd9+20];
	setp.gt.f32 	%p8, %f30, %f29;
	selp.f32 	%f31, %f30, %f29, %p8;
	add.s32 	%r53, %r95, 6;
	selp.b32 	%r54, %r53, %r52, %p8;
	ld.global.f32 	%f32, [%rd9+24];
	setp.gt.f32 	%p9, %f32, %f31;
	selp.f32 	%f33, %f32, %f31, %p9;
	add.s32 	%r55, %r95, 7;
	selp.b32 	%r56, %r55, %r54, %p9;
	ld.global.f32 	%f34, [%rd9+28];
	setp.gt.f32 	%p10, %f34, %f33;
	selp.f32 	%f35, %f34, %f33, %p10;
	add.s32 	%r57, %r95, 8;
	selp.b32 	%r58, %r57, %r56, %p10;
	ld.global.f32 	%f36, [%rd9+32];
	setp.gt.f32 	%p11, %f36, %f35;
	selp.f32 	%f37, %f36, %f35, %p11;
	add.s32 	%r59, %r95, 9;
	selp.b32 	%r60, %r59, %r58, %p11;
	ld.global.f32 	%f38, [%rd9+36];
	setp.gt.f32 	%p12, %f38, %f37;
	selp.f32 	%f39, %f38, %f37, %p12;
	add.s32 	%r61, %r95, 10;
	selp.b32 	%r62, %r61, %r60, %p12;
	ld.global.f32 	%f40, [%rd9+40];
	setp.gt.f32 	%p13, %f40, %f39;
	selp.f32 	%f41, %f40, %f39, %p13;
	add.s32 	%r63, %r95, 11;
	selp.b32 	%r64, %r63, %r62, %p13;
	ld.global.f32 	%f42, [%rd9+44];
	setp.gt.f32 	%p14, %f42, %f41;
	selp.f32 	%f43, %f42, %f41, %p14;
	add.s32 	%r65, %r95, 12;
	selp.b32 	%r66, %r65, %r64, %p14;
	ld.global.f32 	%f44, [%rd9+48];
	setp.gt.f32 	%p15, %f44, %f43;
	selp.f32 	%f45, %f44, %f43, %p15;
	add.s32 	%r67, %r95, 13;
	selp.b32 	%r68, %r67, %r66, %p15;
	ld.global.f32 	%f46, [%rd9+52];
	setp.gt.f32 	%p16, %f46, %f45;
	selp.f32 	%f47, %f46, %f45, %p16;
	add.s32 	%r69, %r95, 14;
	selp.b32 	%r70, %r69, %r68, %p16;
	ld.global.f32 	%f48, [%rd9+56];
	setp.gt.f32 	%p17, %f48, %f47;
	selp.f32 	%f49, %f48, %f47, %p17;
	add.s32 	%r71, %r95, 15;
	selp.b32 	%r72, %r71, %r70, %p17;
	ld.global.f32 	%f50, [%rd9+60];
	setp.gt.f32 	%p18, %f50, %f49;
	selp.f32 	%f84, %f50, %f49, %p18;
	add.s32 	%r95, %r95, 16;
	selp.b32 	%r109, %r95, %r72, %p18;
	setp.ne.s32 	%p19, %r95, %r5;
	@%p19 bra 	$L__BB0_3;
	add.s32 	%r101, %r95, 1;
$L__BB0_5:
	setp.eq.s32 	%p20, %r4, 0;
	@%p20 bra 	$L__BB0_14;
	and.b32  	%r14, %r3, 7;
	setp.lt.u32 	%p21, %r4, 8;
	@%p21 bra 	$L__BB0_8;
	mul.wide.s32 	%rd10, %r101, 4;
	add.s64 	%rd11, %rd2, %rd10;
	ld.global.f32 	%f52, [%rd11];
	setp.gt.f32 	%p22, %f52, %f84;
	selp.f32 	%f53, %f52, %f84, %p22;
	selp.b32 	%r74, %r101, %r109, %p22;
	add.s32 	%r75, %r101, 1;
	ld.global.f32 	%f54, [%rd11+4];
	setp.gt.f32 	%p23, %f54, %f53;
	selp.f32 	%f55, %f54, %f53, %p23;
	selp.b32 	%r76, %r75, %r74, %p23;
	add.s32 	%r77, %r101, 2;
	ld.global.f32 	%f56, [%rd11+8];
	setp.gt.f32 	%p24, %f56, %f55;
	selp.f32 	%f57, %f56, %f55, %p24;
	selp.b32 	%r78, %r77, %r76, %p24;
	add.s32 	%r79, %r101, 3;
	ld.global.f32 	%f58, [%rd11+12];
	setp.gt.f32 	%p25, %f58, %f57;
	selp.f32 	%f59, %f58, %f57, %p25;
	selp.b32 	%r80, %r79, %r78, %p25;
	add.s32 	%r81, %r101, 4;
	ld.global.f32 	%f60, [%rd11+16];
	setp.gt.f32 	%p26, %f60, %f59;
	selp.f32 	%f61, %f60, %f59, %p26;
	selp.b32 	%r82, %r81, %r80, %p26;
	add.s32 	%r83, %r101, 5;
	ld.global.f32 	%f62, [%rd11+20];
	setp.gt.f32 	%p27, %f62, %f61;
	selp.f32 	%f63, %f62, %f61, %p27;
	selp.b32 	%r84, %r83, %r82, %p27;
	add.s32 	%r85, %r101, 6;
	ld.global.f32 	%f64, [%rd11+24];
	setp.gt.f32 	%p28, %f64, %f63;
	selp.f32 	%f65, %f64, %f63, %p28;
	selp.b32 	%r86, %r85, %r84, %p28;
	add.s32 	%r87, %r101, 7;
	ld.global.f32 	%f66, [%rd11+28];
	setp.gt.f32 	%p29, %f66, %f65;
	selp.f32 	%f84, %f66, %f65, %p29;
	selp.b32 	%r109, %r87, %r86, %p29;
	add.s32 	%r101, %r101, 8;
$L__BB0_8:
	setp.eq.s32 	%p30, %r14, 0;
	@%p30 bra 	$L__BB0_14;
	and.b32  	%r20, %r3, 3;
	setp.lt.u32 	%p31, %r14, 4;
	@%p31 bra 	$L__BB0_11;
	mul.wide.s32 	%rd12, %r101, 4;
	add.s64 	%rd13, %rd2, %rd12;
	ld.global.f32 	%f68, [%rd13];
	setp.gt.f32 	%p32, %f68, %f84;
	selp.f32 	%f69, %f68, %f84, %p32;
	selp.b32 	%r89, %r101, %r109, %p32;
	add.s32 	%r90, %r101, 1;
	ld.global.f32 	%f70, [%rd13+4];
	setp.gt.f32 	%p33, %f70, %f69;
	selp.f32 	%f71, %f70, %f69, %p33;
	selp.b32 	%r91, %r90, %r89, %p33;
	add.s32 	%r92, %r101, 2;
	ld.global.f32 	%f72, [%rd13+8];
	setp.gt.f32 	%p34, %f72, %f71;
	selp.f32 	%f73, %f72, %f71, %p34;
	selp.b32 	%r93, %r92, %r91, %p34;
	add.s32 	%r94, %r101, 3;
	ld.global.f32 	%f74, [%rd13+12];
	setp.gt.f32 	%p35, %f74, %f73;
	selp.f32 	%f84, %f74, %f73, %p35;
	selp.b32 	%r109, %r94, %r93, %p35;
	add.s32 	%r101, %r101, 4;
$L__BB0_11:
	setp.eq.s32 	%p36, %r20, 0;
	@%p36 bra 	$L__BB0_14;
	neg.s32 	%r106, %r20;
$L__BB0_13:
	.pragma "nounroll";
	mul.wide.s32 	%rd15, %r101, 4;
	add.s64 	%rd16, %rd2, %rd15;
	ld.global.f32 	%f75, [%rd16];
	setp.gt.f32 	%p37, %f75, %f84;
	selp.f32 	%f84, %f75, %f84, %p37;
	selp.b32 	%r109, %r101, %r109, %p37;
	add.s32 	%r101, %r101, 1;
	add.s32 	%r106, %r106, 1;
	setp.ne.s32 	%p38, %r106, 0;
	@%p38 bra 	$L__BB0_13;
$L__BB0_14:
	cvt.rn.f32.u32 	%f86, %r109;
$L__BB0_15:
	cvta.to.global.u64 	%rd17, %rd4;
	cvta.to.global.u64 	%rd18, %rd5;
	mul.wide.s32 	%rd19, %r1, 4;
	add.s64 	%rd20, %rd17, %rd19;
	st.global.f32 	[%rd20], %f84;
	add.s64 	%rd21, %rd18, %rd19;
	st.global.f32 	[%rd21], %f86;
	ret;

}


// ===== COMPILED SASS (sm_100) =====

	.target	sm_100

	.elftype	@"ET_EXEC"


//--------------------- .note.nv.tkinfo           --------------------------
	.section	.note.nv.tkinfo,"",@"SHT_NOTE"
	.sectionflags	@"SHF_NOTE_NV_TKINFO"
	.tkinfo
        /*0018*/ 	.word	0x00000002
        /*0030*/ 	.string	""
        /*0030*/ 	.string	"ptxas"
        /*0030*/ 	.string	"Cuda compilation tools, release 13.0, V13.0.88"
        /*0030*/ 	.string	"Build cuda_13.0.r13.0/compiler.36424714_0"
        /*0030*/ 	.string	"-arch sm_100 -m 64 "



//--------------------- .note.nv.cuinfo           --------------------------
	.section	.note.nv.cuinfo,"",@"SHT_NOTE"
	.sectionflags	@"SHF_NOTE_NV_CUINFO"
        /*0018*/ 	.short	0x0002
        /*001a*/ 	.short	0x0064
        /*001c*/ 	.short	0x0082
	.zero		2


//--------------------- .nv.info                  --------------------------
	.section	.nv.info,"",@"SHT_CUDA_INFO"
	.align	4


	//----- nvinfo : EIATTR_REGCOUNT
	.align		4
        /*0000*/ 	.byte	0x04, 0x2f
        /*0002*/ 	.short	(.L_2 - .L_1)
	.align		4
.L_1:
        /*0004*/ 	.word	index@(_Z18reduceArgMaxKernelPfS_S_ii)
        /*0008*/ 	.word	0x0000001f


	//----- nvinfo : EIATTR_FRAME_SIZE
	.align		4
.L_2:
        /*000c*/ 	.byte	0x04, 0x11
        /*000e*/ 	.short	(.L_4 - .L_3)
	.align		4
.L_3:
        /*0010*/ 	.word	index@(_Z18reduceArgMaxKernelPfS_S_ii)
        /*0014*/ 	.word	0x00000000


	//----- nvinfo : EIATTR_MIN_STACK_SIZE
	.align		4
.L_4:
        /*0018*/ 	.byte	0x04, 0x12
        /*001a*/ 	.short	(.L_6 - .L_5)
	.align		4
.L_5:
        /*001c*/ 	.word	index@(_Z18reduceArgMaxKernelPfS_S_ii)
        /*0020*/ 	.word	0x00000000
.L_6:


//--------------------- .nv.compat                --------------------------
	.section	.nv.compat,"",@"SHT_CUDA_COMPAT_INFO"
	.align	4
        /*0000*/ 	.byte	0x02, 0x09, 0x00, 0x00, 0x02, 0x02, 0x01, 0x00, 0x02, 0x05, 0x05, 0x00, 0x03, 0x07, 0x01, 0x01
        /*0010*/ 	.byte	0x02, 0x03, 0x00, 0x00, 0x02, 0x06, 0x01, 0x00, 0x04, 0x0b, 0x08, 0x00, 0x09, 0x00, 0x00, 0x00
        /*0020*/ 	.byte	0x00, 0x00, 0x00, 0x00


//--------------------- .nv.info._Z18reduceArgMaxKernelPfS_S_ii --------------------------
	.section	.nv.info._Z18reduceArgMaxKernelPfS_S_ii,"",@"SHT_CUDA_INFO"
	.sectionflags	@""
	.align	4


	//----- nvinfo : EIATTR_CUDA_API_VERSION
	.align		4
        /*0000*/ 	.byte	0x04, 0x37
        /*0002*/ 	.short	(.L_8 - .L_7)
.L_7:
        /*0004*/ 	.word	0x00000082


	//----- nvinfo : EIATTR_KPARAM_INFO
	.align		4
.L_8:
        /*0008*/ 	.byte	0x04, 0x17
        /*000a*/ 	.short	(.L_10 - .L_9)
.L_9:
        /*000c*/ 	.word	0x00000000
        /*0010*/ 	.short	0x0004
        /*0012*/ 	.short	0x001c
        /*0014*/ 	.byte	0x00, 0xf0, 0x11, 0x00


	//----- nvinfo : EIATTR_KPARAM_INFO
	.align		4
.L_10:
        /*0018*/ 	.byte	0x04, 0x17
        /*001a*/ 	.short	(.L_12 - .L_11)
.L_11:
        /*001c*/ 	.word	0x00000000
        /*0020*/ 	.short	0x0003
        /*0022*/ 	.short	0x0018
        /*0024*/ 	.byte	0x00, 0xf0, 0x11, 0x00


	//----- nvinfo : EIATTR_KPARAM_INFO
	.align		4
.L_12:
        /*0028*/ 	.byte	0x04, 0x17
        /*002a*/ 	.short	(.L_14 - .L_13)
.L_13:
        /*002c*/ 	.word	0x00000000
        /*0030*/ 	.short	0x0002
        /*0032*/ 	.short	0x0010
        /*0034*/ 	.byte	0x00, 0xf5, 0x21, 0x00


	//----- nvinfo : EIATTR_KPARAM_INFO
	.align		4
.L_14:
        /*0038*/ 	.byte	0x04, 0x17
        /*003a*/ 	.short	(.L_16 - .L_15)
.L_15:
        /*003c*/ 	.word	0x00000000
        /*0040*/ 	.short	0x0001
        /*0042*/ 	.short	0x0008
        /*0044*/ 	.byte	0x00, 0xf5, 0x21, 0x00


	//----- nvinfo : EIATTR_KPARAM_INFO
	.align		4
.L_16:
        /*0048*/ 	.byte	0x04, 0x17
        /*004a*/ 	.short	(.L_18 - .L_17)
.L_17:
        /*004c*/ 	.word	0x00000000
        /*0050*/ 	.short	0x0000
        /*0052*/ 	.short	0x0000
        /*0054*/ 	.byte	0x00, 0xf5, 0x21, 0x00


	//----- nvinfo : EIATTR_SPARSE_MMA_MASK
	.align		4
.L_18:
        /*0058*/ 	.byte	0x03, 0x50
        /*005a*/ 	.short	0x0000


	//----- nvinfo : EIATTR_MAXREG_COUNT
	.align		4
        /*005c*/ 	.byte	0x03, 0x1b
        /*005e*/ 	.short	0x00ff


	//----- nvinfo : EIATTR_MERCURY_ISA_VERSION
	.align		4
        /*0060*/ 	.byte	0x03, 0x5f
        /*0062*/ 	.short	0x0101


	//----- nvinfo : EIATTR_VRC_CTA_INIT_COUNT
	.align		4
        /*0064*/ 	.byte	0x02, 0x4a
	.zero		1
	.zero		1


	//----- nvinfo : EIATTR_EXIT_INSTR_OFFSETS
	.align		4
        /*0068*/ 	.byte	0x04, 0x1c
        /*006a*/ 	.short	(.L_20 - .L_19)


	//   ....[0]....
.L_19:
        /*006c*/ 	.word	0x00000ae0


	//----- nvinfo : EIATTR_CBANK_PARAM_SIZE
	.align		4
.L_20:
        /*0070*/ 	.byte	0x03, 0x19
        /*0072*/ 	.short	0x0020


	//----- nvinfo : EIATTR_PARAM_CBANK
	.align		4
        /*0074*/ 	.byte	0x04, 0x0a
        /*0076*/ 	.short	(.L_22 - .L_21)
	.align		4
.L_21:
        /*0078*/ 	.word	index@(.nv.constant0._Z18reduceArgMaxKernelPfS_S_ii)
        /*007c*/ 	.short	0x0380
        /*007e*/ 	.short	0x0020


	//----- nvinfo : EIATTR_SW_WAR
	.align		4
.L_22:
        /*0080*/ 	.byte	0x04, 0x36
        /*0082*/ 	.short	(.L_24 - .L_23)
.L_23:
        /*0084*/ 	.word	0x00000008
.L_24:


//--------------------- .nv.callgraph             --------------------------
	.section	.nv.callgraph,"",@"SHT_CUDA_CALLGRAPH"
	.align	4
	.sectionentsize	8
	.align		4
        /*0000*/ 	.word	0x00000000
	.align		4
        /*0004*/ 	.word	0xffffffff
	.align		4
        /*0008*/ 	.word	0x00000000
	.align		4
        /*000c*/ 	.word	0xfffffffe
	.align		4
        /*0010*/ 	.word	0x00000000
	.align		4
        /*0014*/ 	.word	0xfffffffd
	.align		4
        /*0018*/ 	.word	0x00000000
	.align		4
        /*001c*/ 	.word	0xfffffffc


//--------------------- .nv.constant4             --------------------------
	.section	.nv.constant4,"a",@progbits
	.align	8
	.align		8
.nv.constant4:
        /*0000*/ 	.dword	E


//--------------------- .text._Z18reduceArgMaxKernelPfS_S_ii --------------------------
	.section	.text._Z18reduceArgMaxKernelPfS_S_ii,"ax",@progbits
	.align	128
        .global         _Z18reduceArgMaxKernelPfS_S_ii
        .type           _Z18reduceArgMaxKernelPfS_S_ii,@function
        .size           _Z18reduceArgMaxKernelPfS_S_ii,(.L_x_8 - _Z18reduceArgMaxKernelPfS_S_ii)
        .other          _Z18reduceArgMaxKernelPfS_S_ii,@"STO_CUDA_ENTRY STV_DEFAULT"
_Z18reduceArgMaxKernelPfS_S_ii:
.text._Z18reduceArgMaxKernelPfS_S_ii:
[----:B------:R-:W-:Y:S01]  /*0000*/  LDC R1, c[0x0][0x37c] ;  /* 0x0000df00ff017b82 */ /* 0x000fe20000000800 */
[----:B------:R-:W0:Y:S07]  /*0010*/  S2R R0, SR_TID.X ;  /* 0x0000000000007919 */ /* 0x000e2e0000002100 */
[----:B------:R-:W0:Y:S01]  /*0020*/  S2UR UR6, SR_CTAID.X ;  /* 0x00000000000679c3 */ /* 0x000e220000002500 */
[----:B------:R-:W1:Y:S07]  /*0030*/  LDCU.64 UR4, c[0x0][0x358] ;  /* 0x00006b00ff0477ac */ /* 0x000e6e0008000a00 */
[----:B------:R-:W0:Y:S08]  /*0040*/  LDC.64 R8, c[0x0][0x398] ;  /* 0x0000e600ff087b82 */ /* 0x000e300000000a00 */
[----:B------:R-:W2:Y:S01]  /*0050*/  LDC.64 R2, c[0x0][0x380] ;  /* 0x0000e000ff027b82 */ /* 0x000ea20000000a00 */
[----:B0-----:R-:W-:Y:S01]  /*0060*/  IMAD R7, R9, UR6, R0 ;  /* 0x0000000609077c24 */ /* 0x001fe2000f8e0200 */
[----:B------:R-:W-:-:S03]  /*0070*/  ISETP.GE.AND P0, PT, R8, 0x2, PT ;  /* 0x000000020800780c */ /* 0x000fc60003f06270 */
[----:B------:R-:W-:-:S04]  /*0080*/  IMAD R5, R7, R8, RZ ;  /* 0x0000000807057224 */ /* 0x000fc800078e02ff */
[----:B--2---:R-:W-:-:S05]  /*0090*/  IMAD.WIDE R2, R5, 0x4, R2 ;  /* 0x0000000405027825 */ /* 0x004fca00078e0202 */
[----:B-1----:R0:W5:Y:S01]  /*00a0*/  LDG.E R6, desc[UR4][R2.64] ;  /* 0x0000000402067981 */ /* 0x002162000c1e1900 */
[----:B------:R-:W-:Y:S01]  /*00b0*/  IMAD.MOV.U32 R9, RZ, RZ, RZ ;  /* 0x000000ffff097224 */ /* 0x000fe200078e00ff */
[----:B------:R-:W-:Y:S06]  /*00c0*/  @!P0 BRA `(.L_x_0) ;  /* 0x00000008006c8947 */ /* 0x000fec0003800000 */
[C---:B------:R-:W-:Y:S02]  /*00d0*/  VIADD R0, R8.reuse, 0xfffffffe ;  /* 0xfffffffe08007836 */ /* 0x040fe40000000000 */
[----:B------:R-:W-:Y:S02]  /*00e0*/  VIADD R8, R8, 0xffffffff ;  /* 0xffffffff08087836 */ /* 0x000fe40000000000 */
[----:B------:R-:W-:Y:S01]  /*00f0*/  IMAD.MOV.U32 R9, RZ, RZ, 0x1 ;  /* 0x00000001ff097424 */ /* 0x000fe200078e00ff */
[----:B------:R-:W-:Y:S01]  /*0100*/  ISETP.GE.U32.AND P0, PT, R0, 0xf, PT ;  /* 0x0000000f0000780c */ /* 0x000fe20003f06070 */
[----:B------:R-:W-:Y:S01]  /*0110*/  IMAD.MOV.U32 R0, RZ, RZ, RZ ;  /* 0x000000ffff007224 */ /* 0x000fe200078e00ff */
[----:B------:R-:W-:-:S11]  /*0120*/  LOP3.LUT R26, R8, 0xf, RZ, 0xc0, !PT ;  /* 0x0000000f081a7812 */ /* 0x000fd600078ec0ff */
[----:B------:R-:W-:Y:S05]  /*0130*/  @!P0 BRA `(.L_x_1) ;  /* 0x0000000400248947 */ /* 0x000fea0003800000 */
[----:B------:R-:W-:Y:S01]  /*0140*/  LOP3.LUT R10, R8, 0xfffffff0, RZ, 0xc0, !PT ;  /* 0xfffffff0080a7812 */ /* 0x000fe200078ec0ff */
[----:B------:R-:W-:Y:S02]  /*0150*/  IMAD.MOV.U32 R9, RZ, RZ, RZ ;  /* 0x000000ffff097224 */ /* 0x000fe400078e00ff */
[----:B------:R-:W-:-:S07]  /*0160*/  IMAD.MOV.U32 R0, RZ, RZ, RZ ;  /* 0x000000ffff007224 */ /* 0x000fce00078e00ff */
.L_x_2:
[----:B------:R-:W-:-:S04]  /*0170*/  VIADD R19, R9, 0x1 ;  /* 0x0000000109137836 */ /* 0x000fc80000000000 */
[----:B------:R-:W-:-:S05]  /*0180*/  IMAD.WIDE R4, R19, 0x4, R2 ;  /* 0x0000000413047825 */ /* 0x000fca00078e0202 */
[----:B------:R-:W2:Y:S04]  /*0190*/  LDG.E R25, desc[UR4][R4.64] ;  /* 0x0000000404197981 */ /* 0x000ea8000c1e1900 */
[----:B------:R-:W3:Y:S04]  /*01a0*/  LDG.E R28, desc[UR4][R4.64+0x4] ;  /* 0x00000404041c7981 */ /* 0x000ee8000c1e1900 */
[----:B------:R-:W4:Y:S04]  /*01b0*/  LDG.E R23, desc[UR4][R4.64+0x8] ;  /* 0x0000080404177981 */ /* 0x000f28000c1e1900 */
        /* <DEDUP_REMOVED lines=11> */
[----:B------:R-:W4:Y:S01]  /*0270*/  LDG.E R24, desc[UR4][R4.64+0x3c] ;  /* 0x00003c0404187981 */ /* 0x000f22000c1e1900 */
[----:B--2--5:R-:W-:-:S04]  /*0280*/  FSETP.GT.AND P2, PT, R25, R6, PT ;  /* 0x000000061900720b */ /* 0x024fc80003f44000 */
[----:B------:R-:W-:Y:S02]  /*0290*/  FSEL R25, R25, R6, P2 ;  /* 0x0000000619197208 */ /* 0x000fe40001000000 */
[----:B------:R-:W2:Y:S02]  /*02a0*/  LDG.E R6, desc[UR4][R4.64+0x38] ;  /* 0x0000380404067981 */ /* 0x000ea4000c1e1900 */
[----:B---3--:R-:W-:-:S04]  /*02b0*/  FSETP.GT.AND P3, PT, R28, R25, PT ;  /* 0x000000191c00720b */ /* 0x008fc80003f64000 */
[----:B------:R-:W-:-:S04]  /*02c0*/  FSEL R28, R28, R25, P3 ;  /* 0x000000191c1c7208 */ /* 0x000fc80001800000 */
[----:B----4-:R-:W-:-:S04]  /*02d0*/  FSETP.GT.AND P1, PT, R23, R28, PT ;  /* 0x0000001c1700720b */ /* 0x010fc80003f24000 */
[----:B------:R-:W-:-:S04]  /*02e0*/  FSEL R23, R23, R28, P1 ;  /* 0x0000001c17177208 */ /* 0x000fc80000800000 */
[----:B------:R-:W-:-:S04]  /*02f0*/  FSETP.GT.AND P6, PT, R22, R23, PT ;  /* 0x000000171600720b */ /* 0x000fc80003fc4000 */
[----:B------:R-:W-:-:S04]  /*0300*/  FSEL R22, R22, R23, P6 ;  /* 0x0000001716167208 */ /* 0x000fc80003000000 */
[----:B------:R-:W-:-:S04]  /*0310*/  FSETP.GT.AND P5, PT, R21, R22, PT ;  /* 0x000000161500720b */ /* 0x000fc80003fa4000 */
[----:B------:R-:W-:-:S04]  /*0320*/  FSEL R21, R21, R22, P5 ;  /* 0x0000001615157208 */ /* 0x000fc80002800000 */
[----:B------:R-:W-:-:S04]  /*0330*/  FSETP.GT.AND P0, PT, R20, R21, PT ;  /* 0x000000151400720b */ /* 0x000fc80003f04000 */
[----:B------:R-:W-:-:S04]  /*0340*/  FSEL R21, R20, R21, P0 ;  /* 0x0000001514157208 */ /* 0x000fc80000000000 */
[----:B------:R-:W-:-:S04]  /*0350*/  FSETP.GT.AND P4, PT, R18, R21, PT ;  /* 0x000000151200720b */ /* 0x000fc80003f84000 */
[----:B------:R-:W-:Y:S02]  /*0360*/  FSEL R18, R18, R21, P4 ;  /* 0x0000001512127208 */ /* 0x000fe40002000000 */
[----:B------:R-:W-:Y:S02]  /*0370*/  SEL R0, R19, R0, P2 ;  /* 0x0000000013007207 */ /* 0x000fe40001000000 */
[----:B------:R-:W-:Y:S01]  /*0380*/  FSETP.GT.AND P2, PT, R17, R18, PT ;  /* 0x000000121100720b */ /* 0x000fe20003f44000 */
[----:B------:R-:W-:-:S03]  /*0390*/  @P3 VIADD R0, R9, 0x2 ;  /* 0x0000000209003836 */ /* 0x000fc60000000000 */
[----:B------:R-:W-:-:S04]  /*03a0*/  FSEL R17, R17, R18, P2 ;  /* 0x0000001211117208 */ /* 0x000fc80001000000 */
        /* <DEDUP_REMOVED lines=14> */
[----:B------:R-:W-:Y:S01]  /*0490*/  FSEL R12, R12, R13, P0 ;  /* 0x0000000d0c0c7208 */ /* 0x000fe20000000000 */
[----:B------:R-:W-:-:S03]  /*04a0*/  @P2 VIADD R0, R9, 0x8 ;  /* 0x0000000809002836 */ /* 0x000fc60000000000 */
[----:B------:R-:W-:Y:S01]  /*04b0*/  FSETP.GT.AND P2, PT, R11, R12, PT ;  /* 0x0000000c0b00720b */ /* 0x000fe20003f44000 */
[----:B------:R-:W-:-:S03]  /*04c0*/  @P3 VIADD R0, R9, 0x9 ;  /* 0x0000000909003836 */ /* 0x000fc60000000000 */
[----:B------:R-:W-:Y:S01]  /*04d0*/  FSEL R11, R11, R12, P2 ;  /* 0x0000000c0b0b7208 */ /* 0x000fe20001000000 */
[C---:B------:R-:W-:Y:S02]  /*04e0*/  @P1 VIADD R0, R9.reuse, 0xa ;  /* 0x0000000a09001836 */ /* 0x040fe40000000000 */
[C---:B------:R-:W-:Y:S02]  /*04f0*/  @P6 VIADD R0, R9.reuse, 0xb ;  /* 0x0000000b09006836 */ /* 0x040fe40000000000 */
[C---:B------:R-:W-:Y:S02]  /*0500*/  @P5 VIADD R0, R9.reuse, 0xc ;  /* 0x0000000c09005836 */ /* 0x040fe40000000000 */
[C---:B------:R-:W-:Y:S02]  /*0510*/  @P0 VIADD R0, R9.reuse, 0xd ;  /* 0x0000000d09000836 */ /* 0x040fe40000000000 */
[----:B------:R-:W-:Y:S01]  /*0520*/  @P2 VIADD R0, R9, 0xe ;  /* 0x0000000e09002836 */ /* 0x000fe20000000000 */
[----:B--2---:R-:W-:-:S04]  /*0530*/  FSETP.GT.AND P1, PT, R6, R11, PT ;  /* 0x0000000b0600720b */ /* 0x004fc80003f24000 */
[----:B------:R-:W-:-:S09]  /*0540*/  FSEL R11, R6, R11, P1 ;  /* 0x0000000b060b7208 */ /* 0x000fd20000800000 */
[C---:B------:R-:W-:Y:S02]  /*0550*/  @P1 VIADD R0, R9.reuse, 0xf ;  /* 0x0000000f09001836 */ /* 0x040fe40000000000 */
[----:B------:R-:W-:-:S05]  /*0560*/  VIADD R9, R9, 0x10 ;  /* 0x0000001009097836 */ /* 0x000fca0000000000 */
[----:B------:R-:W-:Y:S02]  /*0570*/  ISETP.NE.AND P1, PT, R9, R10, PT ;  /* 0x0000000a0900720c */ /* 0x000fe40003f25270 */
[----:B------:R-:W-:-:S04]  /*0580*/  FSETP.GT.AND P0, PT, R24, R11, PT ;  /* 0x0000000b1800720b */ /* 0x000fc80003f04000 */
[----:B------:R-:W-:Y:S02]  /*0590*/  FSEL R6, R24, R11, P0 ;  /* 0x0000000b18067208 */ /* 0x000fe40000000000 */
[----:B------:R-:W-:-:S05]  /*05a0*/  SEL R0, R9, R0, P0 ;  /* 0x0000000009007207 */ /* 0x000fca0000000000 */
[----:B------:R-:W-:Y:S05]  /*05b0*/  @P1 BRA `(.L_x_2) ;  /* 0xfffffff800ec1947 */ /* 0x000fea000383ffff */
[----:B------:R-:W-:-:S07]  /*05c0*/  VIADD R9, R9, 0x1 ;  /* 0x0000000109097836 */ /* 0x000fce0000000000 */
.L_x_1:
[----:B------:R-:W-:-:S13]  /*05d0*/  ISETP.NE.AND P0, PT, R26, RZ, PT ;  /* 0x000000ff1a00720c */ /* 0x000fda0003f05270 */
[----:B------:R-:W-:Y:S05]  /*05e0*/  @!P0 BRA `(.L_x_3) ;  /* 0x0000000400208947 */ /* 0x000fea0003800000 */
[----:B------:R-:W-:Y:S02]  /*05f0*/  ISETP.GE.U32.AND P1, PT, R26, 0x8, PT ;  /* 0x000000081a00780c */ /* 0x000fe40003f26070 */
[----:B------:R-:W-:-:S04]  /*0600*/  LOP3.LUT R10, R8, 0x7, RZ, 0xc0, !PT ;  /* 0x00000007080a7812 */ /* 0x000fc800078ec0ff */
[----:B------:R-:W-:-:S07]  /*0610*/  ISETP.NE.AND P0, PT, R10, RZ, PT ;  /* 0x000000ff0a00720c */ /* 0x000fce0003f05270 */
[----:B------:R-:W-:Y:S06]  /*0620*/  @!P1 BRA `(.L_x_4) ;  /* 0x0000000000889947 */ /* 0x000fec0003800000 */
        /* <DEDUP_REMOVED lines=11> */
[----:B------:R-:W-:Y:S02]  /*06e0*/  SEL R0, R9, R0, P5 ;  /* 0x0000000009007207 */ /* 0x000fe40002800000 */
[----:B---3--:R-:W-:-:S04]  /*06f0*/  FSETP.GT.AND P6, PT, R13, R6, PT ;  /* 0x000000060d00720b */ /* 0x008fc80003fc4000 */
[----:B------:R-:W-:-:S04]  /*0700*/  FSEL R6, R13, R6, P6 ;  /* 0x000000060d067208 */ /* 0x000fc80003000000 */
[----:B----4-:R-:W-:-:S04]  /*0710*/  FSETP.GT.AND P4, PT, R15, R6, PT ;  /* 0x000000060f00720b */ /* 0x010fc80003f84000 */
[----:B------:R-:W-:Y:S01]  /*0720*/  FSEL R6, R15, R6, P4 ;  /* 0x000000060f067208 */ /* 0x000fe20002000000 */
[----:B------:R-:W-:-:S03]  /*0730*/  @P6 VIADD R0, R9, 0x1 ;  /* 0x0000000109006836 */ /* 0x000fc60000000000 */
[----:B------:R-:W-:-:S04]  /*0740*/  FSETP.GT.AND P3, PT, R17, R6, PT ;  /* 0x000000061100720b */ /* 0x000fc80003f64000 */
        /* <DEDUP_REMOVED lines=13> */
[----:B------:R-:W-:-:S08]  /*0820*/  @P5 VIADD R0, R9, 0x6 ;  /* 0x0000000609005836 */ /* 0x000fd00000000000 */
[C---:B------:R-:W-:Y:S02]  /*0830*/  @P3 VIADD R0, R9.reuse, 0x7 ;  /* 0x0000000709003836 */ /* 0x040fe40000000000 */
[----:B------:R-:W-:-:S07]  /*0840*/  VIADD R9, R9, 0x8 ;  /* 0x0000000809097836 */ /* 0x000fce0000000000 */
.L_x_4:
        /* <DEDUP_REMOVED lines=20> */
[----:B------:R-:W-:-:S08]  /*0990*/  @P3 VIADD R0, R9, 0x2 ;  /* 0x0000000209003836 */ /* 0x000fd00000000000 */
[C---:B------:R-:W-:Y:S02]  /*09a0*/  @P4 VIADD R0, R9.reuse, 0x3 ;  /* 0x0000000309004836 */ /* 0x040fe40000000000 */
[----:B------:R-:W-:-:S07]  /*09b0*/  VIADD R9, R9, 0x4 ;  /* 0x0000000409097836 */ /* 0x000fce0000000000 */
.L_x_5:
[----:B------:R-:W-:Y:S05]  /*09c0*/  @!P1 BRA `(.L_x_3) ;  /* 0x0000000000289947 */ /* 0x000fea0003800000 */
[----:B------:R-:W-:-:S07]  /*09d0*/  IMAD.MOV R8, RZ, RZ, -R8 ;  /* 0x000000ffff087224 */ /* 0x000fce00078e0a08 */
.L_x_6:
[----:B------:R-:W-:-:S06]  /*09e0*/  IMAD.WIDE R4, R9, 0x4, R2 ;  /* 0x0000000409047825 */ /* 0x000fcc00078e0202 */
[----:B------:R-:W2:Y:S01]  /*09f0*/  LDG.E R5, desc[UR4][R4.64] ;  /* 0x0000000404057981 */ /* 0x000ea2000c1e1900 */
[----:B------:R-:W-:-:S05]  /*0a00*/  VIADD R8, R8, 0x1 ;  /* 0x0000000108087836 */ /* 0x000fca0000000000 */
[----:B------:R-:W-:Y:S02]  /*0a10*/  ISETP.NE.AND P1, PT, R8, RZ, PT ;  /* 0x000000ff0800720c */ /* 0x000fe40003f25270 */
[----:B--2--5:R-:W-:-:S04]  /*0a20*/  FSETP.GT.AND P0, PT, R5, R6, PT ;  /* 0x000000060500720b */ /* 0x024fc80003f04000 */
[C---:B------:R-:W-:Y:S01]  /*0a30*/  SEL R0, R9.reuse, R0, P0 ;  /* 0x0000000009007207 */ /* 0x040fe20000000000 */
[----:B------:R-:W-:Y:S01]  /*0a40*/  VIADD R9, R9, 0x1 ;  /* 0x0000000109097836 */ /* 0x000fe20000000000 */
[----:B------:R-:W-:-:S05]  /*0a50*/  FSEL R6, R5, R6, P0 ;  /* 0x0000000605067208 */ /* 0x000fca0000000000 */
[----:B------:R-:W-:Y:S05]  /*0a60*/  @P1 BRA `(.L_x_6) ;  /* 0xfffffffc00dc1947 */ /* 0x000fea000383ffff */
.L_x_3:
[----:B------:R-:W-:-:S07]  /*0a70*/  I2FP.F32.U32 R9, R0 ;  /* 0x0000000000097245 */ /* 0x000fce0000201000 */
.L_x_0:
[----:B0-----:R-:W0:Y:S08]  /*0a80*/  LDC.64 R2, c[0x0][0x388] ;  /* 0x0000e200ff027b82 */ /* 0x001e300000000a00 */
[----:B------:R-:W1:Y:S01]  /*0a90*/  LDC.64 R4, c[0x0][0x390] ;  /* 0x0000e400ff047b82 */ /* 0x000e620000000a00 */
[----:B0-----:R-:W-:-:S05]  /*0aa0*/  IMAD.WIDE R2, R7, 0x4, R2 ;  /* 0x0000000407027825 */ /* 0x001fca00078e0202 */
[----:B-----5:R-:W-:Y:S01]  /*0ab0*/  STG.E desc[UR4][R2.64], R6 ;  /* 0x0000000602007986 */ /* 0x020fe2000c101904 */
[----:B-1----:R-:W-:-:S05]  /*0ac0*/  IMAD.WIDE R4, R7, 0x4, R4 ;  /* 0x0000000407047825 */ /* 0x002fca00078e0204 */
[----:B------:R-:W-:Y:S01]  /*0ad0*/  STG.E desc[UR4][R4.64], R9 ;  /* 0x0000000904007986 */ /* 0x000fe2000c101904 */
[----:B------:R-:W-:Y:S05]  /*0ae0*/  EXIT ;  /* 0x000000000000794d */ /* 0x000fea0003800000 */
.L_x_7:
[----:B------:R-:W-:-:S00]  /*0af0*/  BRA `(.L_x_7) ;  /* 0xfffffffc00fc7947 */ /* 0x000fc0000383ffff */
[----:B------:R-:W-:-:S00]  /*0b00*/  NOP ;  /* 0x0000000000007918 */ /* 0x000fc00000000000 */
[----:B------:R-:W-:-:S00]  /*0b10*/  NOP ;  /* 0x0000000000007918 */ /* 0x000fc00000000000 */
[----:B------:R-:W-:-:S00]  /*0b20*/  NOP ;  /* 0x0000000000007918 */ /* 0x000fc00000000000 */
[----:B------:R-:W-:-:S00]  /*0b30*/  NOP ;  /* 0x0000000000007918 */ /* 0x000fc00000000000 */
[----:B------:R-:W-:-:S00]  /*0b40*/  NOP ;  /* 0x0000000000007918 */ /* 0x000fc00000000000 */
[----:B------:R-:W-:-:S00]  /*0b50*/  NOP ;  /* 0x0000000000007918 */ /* 0x000fc00000000000 */
[----:B------:R-:W-:-:S00]  /*0b60*/  NOP ;  /* 0x0000000000007918 */ /* 0x000fc00000000000 */
[----:B------:R-:W-:-:S00]  /*0b70*/  NOP ;  /* 0x0000000000007918 */ /* 0x000fc00000000000 */
.L_x_8:


//--------------------- .nv.global.init           --------------------------
	.section	.nv.global.init,"aw",@progbits
	.align	4
.nv.global.init:
	.type		E,@object
	.size		E,(.L_0 - E)
E:
        /*0000*/ 	.byte	0x54, 0xf8, 0x2d, 0x40
.L_0:


//--------------------- .nv.shared.reserved.0     --------------------------
	.section	.nv.shared.reserved.0,"aw",@nobits
	.weak		__nv_reservedSMEM_offset_0_alias
	.size		__nv_reservedSMEM_offset_0_alias, 0, 64
	.other		__nv_reservedSMEM_offset_0_alias,@"STO_CUDA_RESERVED_SHARED STV_DEFAULT"
__nv_reservedSMEM_offset_0_alias:
	.zero		0
	.zero		64


//--------------------- .nv.constant0._Z18reduceArgMaxKernelPfS_S_ii --------------------------
	.section	.nv.constant0._Z18reduceArgMaxKernelPfS_S_ii,"a",@progbits
	.sectionflags	@""
	.align	4
.nv.constant0._Z18reduceArgMaxKernelPfS_S_ii:
	.zero		928


//--------------------- SYMBOLS --------------------------

	.type		.nv.reservedSmem.offset0,@object
	.size		.nv.reservedSmem.offset0,0x4
